	.headerflags	@"EF_CUDA_TEXMODE_UNIFIED EF_CUDA_64BIT_ADDRESS EF_CUDA_ACCELERATORS EF_CUDA_SM90 EF_CUDA_VIRTUAL_SM(EF_CUDA_SM90)"
	.elftype	@"ET_EXEC"


//--------------------- .nv.info                  --------------------------
	.section	.nv.info,"",@"SHT_CUDA_INFO"
	.align	4


	//----- nvinfo : EIATTR_REGCOUNT
	.align		4
        /*0000*/ 	.byte	0x04, 0x2f
        /*0002*/ 	.short	(.L_3 - .L_2)
	.align		4
.L_2:
        /*0004*/ 	.word	index@(triton_per_fused_add_mean_mul_sigmoid_std_sub_sum_1)
        /*0008*/ 	.word	0x0000001b


	//----- nvinfo : EIATTR_MIN_STACK_SIZE
	.align		4
.L_3:
        /*000c*/ 	.byte	0x04, 0x12
        /*000e*/ 	.short	(.L_5 - .L_4)
	.align		4
.L_4:
        /*0010*/ 	.word	index@(triton_per_fused_add_mean_mul_sigmoid_std_sub_sum_1)
        /*0014*/ 	.word	0x00000000


	//----- nvinfo : EIATTR_FRAME_SIZE
	.align		4
.L_5:
        /*0018*/ 	.byte	0x04, 0x11
        /*001a*/ 	.short	(.L_7 - .L_6)
	.align		4
.L_6:
        /*001c*/ 	.word	index@(triton_per_fused_add_mean_mul_sigmoid_std_sub_sum_1)
        /*0020*/ 	.word	0x00000000


	//----- nvinfo : EIATTR_MIN_STACK_SIZE
	.align		4
.L_7:
        /*0024*/ 	.byte	0x04, 0x12
        /*0026*/ 	.short	(.L_9 - .L_8)
	.align		4
.L_8:
        /*0028*/ 	.word	index@(triton_per_fused_add_mean_mul_sigmoid_std_sub_sum_1)
        /*002c*/ 	.word	0x00000000
.L_9:


//--------------------- .nv.info.triton_per_fused_add_mean_mul_sigmoid_std_sub_sum_1 --------------------------
	.section	.nv.info.triton_per_fused_add_mean_mul_sigmoid_std_sub_sum_1,"",@"SHT_CUDA_INFO"
	.sectionflags	@""
	.align	4


	//----- nvinfo : EIATTR_CUDA_API_VERSION
	.align		4
        /*0000*/ 	.byte	0x04, 0x37
        /*0002*/ 	.short	(.L_11 - .L_10)
.L_10:
        /*0004*/ 	.word	0x0000007c


	//----- nvinfo : EIATTR_KPARAM_INFO
	.align		4
.L_11:
        /*0008*/ 	.byte	0x04, 0x17
        /*000a*/ 	.short	(.L_13 - .L_12)
.L_12:
        /*000c*/ 	.word	0x00000000
        /*0010*/ 	.short	0x0008
        /*0012*/ 	.short	0x003c
        /*0014*/ 	.byte	0x00, 0xf0, 0x11, 0x00


	//----- nvinfo : EIATTR_KPARAM_INFO
	.align		4
.L_13:
        /*0018*/ 	.byte	0x04, 0x17
        /*001a*/ 	.short	(.L_15 - .L_14)
.L_14:
        /*001c*/ 	.word	0x00000000
        /*0020*/ 	.short	0x0007
        /*0022*/ 	.short	0x0038
        /*0024*/ 	.byte	0x00, 0xf0, 0x11, 0x00


	//----- nvinfo : EIATTR_KPARAM_INFO
	.align		4
.L_15:
        /*0028*/ 	.byte	0x04, 0x17
        /*002a*/ 	.short	(.L_17 - .L_16)
.L_16:
        /*002c*/ 	.word	0x00000000
        /*0030*/ 	.short	0x0006
        /*0032*/ 	.short	0x0030
        /*0034*/ 	.byte	0x00, 0xf4, 0x21, 0x00


	//----- nvinfo : EIATTR_KPARAM_INFO
	.align		4
.L_17:
        /*0038*/ 	.byte	0x04, 0x17
        /*003a*/ 	.short	(.L_19 - .L_18)
.L_18:
        /*003c*/ 	.word	0x00000000
        /*0040*/ 	.short	0x0005
        /*0042*/ 	.short	0x0028
        /*0044*/ 	.byte	0x00, 0xf4, 0x21, 0x00


	//----- nvinfo : EIATTR_KPARAM_INFO
	.align		4
.L_19:
        /*0048*/ 	.byte	0x04, 0x17
        /*004a*/ 	.short	(.L_21 - .L_20)
.L_20:
        /*004c*/ 	.word	0x00000000
        /*0050*/ 	.short	0x0004
        /*0052*/ 	.short	0x0020
        /*0054*/ 	.byte	0x00, 0xf4, 0x21, 0x00


	//----- nvinfo : EIATTR_KPARAM_INFO
	.align		4
.L_21:
        /*0058*/ 	.byte	0x04, 0x17
        /*005a*/ 	.short	(.L_23 - .L_22)
.L_22:
        /*005c*/ 	.word	0x00000000
        /*0060*/ 	.short	0x0003
        /*0062*/ 	.short	0x0018
        /*0064*/ 	.byte	0x00, 0xf4, 0x21, 0x00


	//----- nvinfo : EIATTR_KPARAM_INFO
	.align		4
.L_23:
        /*0068*/ 	.byte	0x04, 0x17
        /*006a*/ 	.short	(.L_25 - .L_24)
.L_24:
        /*006c*/ 	.word	0x00000000
        /*0070*/ 	.short	0x0002
        /*0072*/ 	.short	0x0010
        /*0074*/ 	.byte	0x00, 0xf4, 0x21, 0x00


	//----- nvinfo : EIATTR_KPARAM_INFO
	.align		4
.L_25:
        /*0078*/ 	.byte	0x04, 0x17
        /*007a*/ 	.short	(.L_27 - .L_26)
.L_26:
        /*007c*/ 	.word	0x00000000
        /*0080*/ 	.short	0x0001
        /*0082*/ 	.short	0x0008
        /*0084*/ 	.byte	0x00, 0xf4, 0x21, 0x00


	//----- nvinfo : EIATTR_KPARAM_INFO
	.align		4
.L_27:
        /*0088*/ 	.byte	0x04, 0x17
        /*008a*/ 	.short	(.L_29 - .L_28)
.L_28:
        /*008c*/ 	.word	0x00000000
        /*0090*/ 	.short	0x0000
        /*0092*/ 	.short	0x0000
        /*0094*/ 	.byte	0x00, 0xf4, 0x21, 0x00


	//----- nvinfo : EIATTR_SPARSE_MMA_MASK
	.align		4
.L_29:
        /*0098*/ 	.byte	0x03, 0x50
        /*009a*/ 	.short	0x0000


	//----- nvinfo : EIATTR_MAXREG_COUNT
	.align		4
        /*009c*/ 	.byte	0x03, 0x1b
        /*009e*/ 	.short	0x00ff


	//----- nvinfo : EIATTR_COOP_GROUP_MASK_REGIDS
	.align		4
        /*00a0*/ 	.byte	0x04, 0x29
        /*00a2*/ 	.short	(.L_31 - .L_30)


	//   ....[0]....
.L_30:
        /*00a4*/ 	.word	0xffffffff


	//   ....[1]....
        /*00a8*/ 	.word	0xffffffff


	//   ....[2]....
        /*00ac*/ 	.word	0xffffffff


	//   ....[3]....
        /*00b0*/ 	.word	0xffffffff


	//   ....[4]....
        /*00b4*/ 	.word	0xffffffff


	//   ....[5]....
        /*00b8*/ 	.word	0xffffffff


	//   ....[6]....
        /*00bc*/ 	.word	0xffffffff


	//   ....[7]....
        /*00c0*/ 	.word	0xffffffff


	//   ....[8]....
        /*00c4*/ 	.word	0xffffffff


	//   ....[9]....
        /*00c8*/ 	.word	0xffffffff


	//   ....[10]....
        /*00cc*/ 	.word	0xffffffff


	//   ....[11]....
        /*00d0*/ 	.word	0xffffffff


	//   ....[12]....
        /*00d4*/ 	.word	0xffffffff


	//   ....[13]....
        /*00d8*/ 	.word	0xffffffff


	//   ....[14]....
        /*00dc*/ 	.word	0xffffffff


	//   ....[15]....
        /*00e0*/ 	.word	0xffffffff


	//   ....[16]....
        /*00e4*/ 	.word	0xffffffff


	//   ....[17]....
        /*00e8*/ 	.word	0xffffffff


	//   ....[18]....
        /*00ec*/ 	.word	0xffffffff


	//   ....[19]....
        /*00f0*/ 	.word	0xffffffff


	//   ....[20]....
        /*00f4*/ 	.word	0xffffffff


	//   ....[21]....
        /*00f8*/ 	.word	0xffffffff


	//   ....[22]....
        /*00fc*/ 	.word	0xffffffff


	//   ....[23]....
        /*0100*/ 	.word	0xffffffff


	//----- nvinfo : EIATTR_COOP_GROUP_INSTR_OFFSETS
	.align		4
.L_31:
        /*0104*/ 	.byte	0x04, 0x28
        /*0106*/ 	.short	(.L_33 - .L_32)


	//   ....[0]....
.L_32:
        /*0108*/ 	.word	0x000002f0


	//   ....[1]....
        /*010c*/ 	.word	0x00000340


	//   ....[2]....
        /*0110*/ 	.word	0x00000370


	//   ....[3]....
        /*0114*/ 	.word	0x000003d0


	//   ....[4]....
        /*0118*/ 	.word	0x00000400


	//   ....[5]....
        /*011c*/ 	.word	0x00000460


	//   ....[6]....
        /*0120*/ 	.word	0x00000480


	//   ....[7]....
        /*0124*/ 	.word	0x000004a0


	//   ....[8]....
        /*0128*/ 	.word	0x000004c0


	//   ....[9]....
        /*012c*/ 	.word	0x000004e0


	//   ....[10]....
        /*0130*/ 	.word	0x00000500


	//   ....[11]....
        /*0134*/ 	.word	0x00000520


	//   ....[12]....
        /*0138*/ 	.word	0x000005a0


	//   ....[13]....
        /*013c*/ 	.word	0x000005c0


	//   ....[14]....
        /*0140*/ 	.word	0x000005e0


	//   ....[15]....
        /*0144*/ 	.word	0x00000600


	//   ....[16]....
        /*0148*/ 	.word	0x00000620


	//   ....[17]....
        /*014c*/ 	.word	0x00000640


	//   ....[18]....
        /*0150*/ 	.word	0x00000660


	//   ....[19]....
        /*0154*/ 	.word	0x00000680


	//   ....[20]....
        /*0158*/ 	.word	0x00000700


	//   ....[21]....
        /*015c*/ 	.word	0x00000750


	//   ....[22]....
        /*0160*/ 	.word	0x000007c0


	//   ....[23]....
        /*0164*/ 	.word	0x00000850


	//----- nvinfo : EIATTR_EXIT_INSTR_OFFSETS
	.align		4
.L_33:
        /*0168*/ 	.byte	0x04, 0x1c
        /*016a*/ 	.short	(.L_35 - .L_34)


	//   ....[0]....
.L_34:
        /*016c*/ 	.word	0x000009e0


	//   ....[1]....
        /*0170*/ 	.word	0x00000a00


	//----- nvinfo : EIATTR_REQNTID
	.align		4
.L_35:
        /*0174*/ 	.byte	0x04, 0x10
        /*0176*/ 	.short	(.L_37 - .L_36)
.L_36:
        /*0178*/ 	.word	0x00000040
        /*017c*/ 	.word	0x00000001
        /*0180*/ 	.word	0x00000001


	//----- nvinfo : EIATTR_CBANK_PARAM_SIZE
	.align		4
.L_37:
        /*0184*/ 	.byte	0x03, 0x19
        /*0186*/ 	.short	0x0040


	//----- nvinfo : EIATTR_PARAM_CBANK
	.align		4
        /*0188*/ 	.byte	0x04, 0x0a
        /*018a*/ 	.short	(.L_39 - .L_38)
	.align		4
.L_38:
        /*018c*/ 	.word	index@(.nv.constant0.triton_per_fused_add_mean_mul_sigmoid_std_sub_sum_1)
        /*0190*/ 	.short	0x0210
        /*0192*/ 	.short	0x0040


	//----- nvinfo : EIATTR_SW_WAR
	.align		4
.L_39:
        /*0194*/ 	.byte	0x04, 0x36
        /*0196*/ 	.short	(.L_41 - .L_40)
.L_40:
        /*0198*/ 	.word	0x00000008
.L_41:


//--------------------- .nv.callgraph             --------------------------
	.section	.nv.callgraph,"",@"SHT_CUDA_CALLGRAPH"
	.align	4
	.sectionentsize	8
	.align		4
        /*0000*/ 	.word	0x00000000
	.align		4
        /*0004*/ 	.word	0xffffffff
	.align		4
        /*0008*/ 	.word	0x00000000
	.align		4
        /*000c*/ 	.word	0xfffffffe
	.align		4
        /*0010*/ 	.word	0x00000000
	.align		4
        /*0014*/ 	.word	0xfffffffd
	.align		4
        /*0018*/ 	.word	0x00000000
	.align		4
        /*001c*/ 	.word	0xfffffffc


//--------------------- .nv.constant4             --------------------------
	.section	.nv.constant4,"a",@progbits
	.align	8
	.align		8
.nv.constant4:
        /*0000*/ 	.dword	_$_str
	.align		8
        /*0008*/ 	.dword	_$_str_$_2


//--------------------- .text.triton_per_fused_add_mean_mul_sigmoid_std_sub_sum_1 --------------------------
	.section	.text.triton_per_fused_add_mean_mul_sigmoid_std_sub_sum_1,"ax",@progbits
	.sectionflags	@"SHF_BARRIERS=1"
	.align	128
        .global         triton_per_fused_add_mean_mul_sigmoid_std_sub_sum_1
        .type           triton_per_fused_add_mean_mul_sigmoid_std_sub_sum_1,@function
        .size           triton_per_fused_add_mean_mul_sigmoid_std_sub_sum_1,(.L_x_1 - triton_per_fused_add_mean_mul_sigmoid_std_sub_sum_1)
        .other          triton_per_fused_add_mean_mul_sigmoid_std_sub_sum_1,@"STO_CUDA_ENTRY STV_DEFAULT"
triton_per_fused_add_mean_mul_sigmoid_std_sub_sum_1:
.text.triton_per_fused_add_mean_mul_sigmoid_std_sub_sum_1:
[----:B------:R-:W0:Y:S01]  /*0000*/  LDC R1, c[0x0][0x28] ;  /* 0x00000a00ff017b82 */ /* 0x000e220000000800 */
[----:B------:R-:W1:Y:S07]  /*0010*/  S2R R15, SR_TID.X ;  /* 0x00000000000f7919 */ /* 0x000e6e0000002100 */
[----:B------:R-:W2:Y:S01]  /*0020*/  LDC.64 R6, c[0x0][0x228] ;  /* 0x00008a00ff067b82 */ /* 0x000ea20000000a00 */
[----:B------:R-:W-:Y:S01]  /*0030*/  CS2R R18, SRZ ;  /* 0x0000000000127805 */ /* 0x000fe2000001ff00 */
[----:B------:R-:W-:Y:S01]  /*0040*/  ULDC.64 UR4, c[0x0][0x208] ;  /* 0x0000820000047ab9 */ /* 0x000fe20000000a00 */
[----:B------:R-:W3:Y:S01]  /*0050*/  S2R R3, SR_CTAID.X ;  /* 0x0000000000037919 */ /* 0x000ee20000002500 */
[----:B------:R-:W-:-:S02]  /*0060*/  CS2R R16, SRZ ;  /* 0x0000000000107805 */ /* 0x000fc4000001ff00 */
[----:B------:R-:W-:Y:S02]  /*0070*/  CS2R R20, SRZ ;  /* 0x0000000000147805 */ /* 0x000fe4000001ff00 */
[----:B------:R-:W4:Y:S01]  /*0080*/  LDC.64 R4, c[0x0][0x230] ;  /* 0x00008c00ff047b82 */ /* 0x000f220000000a00 */
[----:B------:R-:W-:Y:S02]  /*0090*/  CS2R R22, SRZ ;  /* 0x0000000000167805 */ /* 0x000fe4000001ff00 */
[----:B-1----:R-:W-:Y:S02]  /*00a0*/  LOP3.LUT R0, R15, 0xf, RZ, 0xc0, !PT ;  /* 0x0000000f0f007812 */ /* 0x002fe400078ec0ff */
[C---:B---3--:R-:W-:Y:S02]  /*00b0*/  ISETP.GE.AND P0, PT, R3.reuse, 0x4, PT ;  /* 0x000000040300780c */ /* 0x048fe40003f06270 */
[C---:B------:R-:W-:Y:S02]  /*00c0*/  LEA R9, R3.reuse, R0, 0x6 ;  /* 0x0000000003097211 */ /* 0x040fe400078e30ff */
[----:B------:R-:W-:-:S03]  /*00d0*/  SHF.L.U32 R11, R3, 0x2, RZ ;  /* 0x00000002030b7819 */ /* 0x000fc600000006ff */
[----:B--2---:R-:W-:-:S04]  /*00e0*/  IMAD.WIDE R6, R9, 0x4, R6 ;  /* 0x0000000409067825 */ /* 0x004fc800078e0206 */
[----:B----4-:R-:W-:Y:S02]  /*00f0*/  IMAD.WIDE R4, R11, 0x4, R4 ;  /* 0x000000040b047825 */ /* 0x010fe400078e0204 */
[----:B------:R-:W2:Y:S04]  /*0100*/  @!P0 LDG.E R19, desc[UR4][R6.64+0x40] ;  /* 0x0000400406138981 */ /* 0x000ea8000c1e1900 */
[----:B------:R-:W3:Y:S04]  /*0110*/  @!P0 LDG.E R17, desc[UR4][R6.64] ;  /* 0x0000000406118981 */ /* 0x000ee8000c1e1900 */
[----:B------:R-:W4:Y:S04]  /*0120*/  @!P0 LDG.E.EL R20, desc[UR4][R4.64+0x4] ;  /* 0x0000040404148981 */ /* 0x000f28000c2e1900 */
[----:B------:R-:W5:Y:S04]  /*0130*/  @!P0 LDG.E R21, desc[UR4][R6.64+0x80] ;  /* 0x0000800406158981 */ /* 0x000f68000c1e1900 */
[----:B------:R-:W5:Y:S04]  /*0140*/  @!P0 LDG.E.EL R18, desc[UR4][R4.64] ;  /* 0x0000000404128981 */ /* 0x000f68000c2e1900 */
[----:B------:R-:W5:Y:S04]  /*0150*/  @!P0 LDG.E R23, desc[UR4][R6.64+0xc0] ;  /* 0x0000c00406178981 */ /* 0x000f68000c1e1900 */
[----:B------:R-:W5:Y:S04]  /*0160*/  @!P0 LDG.E.EL R22, desc[UR4][R4.64+0x8] ;  /* 0x0000080404168981 */ /* 0x000f68000c2e1900 */
[----:B------:R-:W5:Y:S01]  /*0170*/  @!P0 LDG.E.EL R16, desc[UR4][R4.64+0xc] ;  /* 0x00000c0404108981 */ /* 0x000f62000c2e1900 */
[----:B------:R-:W-:Y:S01]  /*0180*/  CS2R R12, SRZ ;  /* 0x00000000000c7805 */ /* 0x000fe2000001ff00 */
[----:B------:R-:W-:Y:S01]  /*0190*/  HFMA2.MMA R14, -RZ, RZ, 0, 0 ;  /* 0x00000000ff0e7435 */ /* 0x000fe200000001ff */
[----:B------:R-:W-:-:S04]  /*01a0*/  CS2R R10, SRZ ;  /* 0x00000000000a7805 */ /* 0x000fc8000001ff00 */
[----:B------:R-:W5:Y:S01]  /*01b0*/  @!P0 LDG.E R13, desc[UR4][R6.64+0x40] ;  /* 0x00004004060d8981 */ /* 0x000f62000c1e1900 */
[----:B------:R-:W-:-:S03]  /*01c0*/  CS2R R8, SRZ ;  /* 0x0000000000087805 */ /* 0x000fc6000001ff00 */
[----:B------:R-:W5:Y:S04]  /*01d0*/  @!P0 LDG.E R12, desc[UR4][R6.64] ;  /* 0x00000004060c8981 */ /* 0x000f68000c1e1900 */
[----:B------:R-:W5:Y:S04]  /*01e0*/  @!P0 LDG.E.EL R14, desc[UR4][R4.64+0x4] ;  /* 0x00000404040e8981 */ /* 0x000f68000c2e1900 */
[----:B------:R-:W5:Y:S01]  /*01f0*/  @!P0 LDG.E R10, desc[UR4][R6.64+0x80] ;  /* 0x00008004060a8981 */ /* 0x000f62000c1e1900 */
[----:B------:R-:W-:-:S03]  /*0200*/  MOV R2, RZ ;  /* 0x000000ff00027202 */ /* 0x000fc60000000f00 */
[----:B------:R-:W5:Y:S04]  /*0210*/  @!P0 LDG.E.EL R11, desc[UR4][R4.64] ;  /* 0x00000004040b8981 */ /* 0x000f68000c2e1900 */
[----:B------:R1:W5:Y:S04]  /*0220*/  @!P0 LDG.E R8, desc[UR4][R6.64+0xc0] ;  /* 0x0000c00406088981 */ /* 0x000368000c1e1900 */
[----:B------:R-:W5:Y:S04]  /*0230*/  @!P0 LDG.E.EL R9, desc[UR4][R4.64+0x8] ;  /* 0x0000080404098981 */ /* 0x000f68000c2e1900 */
[----:B------:R1:W5:Y:S01]  /*0240*/  @!P0 LDG.E.EL R2, desc[UR4][R4.64+0xc] ;  /* 0x00000c0404028981 */ /* 0x000362000c2e1900 */
[----:B--2---:R-:W-:-:S02]  /*0250*/  SEL R19, R19, RZ, !P0 ;  /* 0x000000ff13137207 */ /* 0x004fc40004000000 */
[----:B---3--:R-:W-:-:S03]  /*0260*/  SEL R24, R17, RZ, !P0 ;  /* 0x000000ff11187207 */ /* 0x008fc60004000000 */
[----:B----4-:R-:W-:Y:S01]  /*0270*/  FMUL R17, R19, R20 ;  /* 0x0000001413117220 */ /* 0x010fe20000400000 */
[----:B-----5:R-:W-:-:S03]  /*0280*/  SEL R20, R21, RZ, !P0 ;  /* 0x000000ff15147207 */ /* 0x020fc60004000000 */
[----:B------:R-:W-:Y:S01]  /*0290*/  FFMA R17, R24, R18, R17 ;  /* 0x0000001218117223 */ /* 0x000fe20000000011 */
[----:B------:R-:W-:-:S03]  /*02a0*/  SEL R18, R23, RZ, !P0 ;  /* 0x000000ff17127207 */ /* 0x000fc60004000000 */
[----:B------:R-:W-:-:S04]  /*02b0*/  FFMA R17, R20, R22, R17 ;  /* 0x0000001614117223 */ /* 0x000fc80000000011 */
[----:B-1----:R-:W-:-:S05]  /*02c0*/  FFMA R6, R18, R16, R17 ;  /* 0x0000001012067223 */ /* 0x002fca0000000011 */
[----:B------:R-:W-:Y:S02]  /*02d0*/  FSEL R7, R6, RZ, !P0 ;  /* 0x000000ff06077208 */ /* 0x000fe40004000000 */
[----:B------:R-:W-:-:S03]  /*02e0*/  SEL R19, R13, RZ, !P0 ;  /* 0x000000ff0d137207 */ /* 0x000fc60004000000 */
[----:B------:R-:W1:Y:S02]  /*02f0*/  SHFL.BFLY PT, R16, R7, 0x8, 0x1f ;  /* 0x0d001f0007107f89 */ /* 0x000e6400000e0000 */
[----:B------:R-:W-:Y:S01]  /*0300*/  FMUL R14, R19, R14 ;  /* 0x0000000e130e7220 */ /* 0x000fe20000400000 */
[----:B------:R-:W-:Y:S02]  /*0310*/  SEL R19, R10, RZ, !P0 ;  /* 0x000000ff0a137207 */ /* 0x000fe40004000000 */
[----:B------:R-:W-:Y:S01]  /*0320*/  SEL R8, R8, RZ, !P0 ;  /* 0x000000ff08087207 */ /* 0x000fe20004000000 */
[----:B-1----:R-:W-:-:S05]  /*0330*/  FADD R16, R7, R16 ;  /* 0x0000001007107221 */ /* 0x002fca0000000000 */
[----:B0-----:R-:W0:Y:S02]  /*0340*/  SHFL.BFLY PT, R5, R16, 0x4, 0x1f ;  /* 0x0c801f0010057f89 */ /* 0x001e2400000e0000 */
[----:B0-----:R-:W-:Y:S01]  /*0350*/  FADD R17, R16, R5 ;  /* 0x0000000510117221 */ /* 0x001fe20000000000 */
[----:B------:R-:W-:-:S04]  /*0360*/  SEL R5, R12, RZ, !P0 ;  /* 0x000000ff0c057207 */ /* 0x000fc80004000000 */
[----:B------:R-:W0:Y:S01]  /*0370*/  SHFL.BFLY PT, R4, R17, 0x2, 0x1f ;  /* 0x0c401f0011047f89 */ /* 0x000e2200000e0000 */
[----:B------:R-:W-:-:S04]  /*0380*/  FFMA R14, R5, R11, R14 ;  /* 0x0000000b050e7223 */ /* 0x000fc8000000000e */
[----:B------:R-:W-:-:S04]  /*0390*/  FFMA R9, R19, R9, R14 ;  /* 0x0000000913097223 */ /* 0x000fc8000000000e */
[----:B------:R-:W-:Y:S02]  /*03a0*/  FFMA R2, R8, R2, R9 ;  /* 0x0000000208027223 */ /* 0x000fe40000000009 */
[----:B------:R-:W1:Y:S03]  /*03b0*/  LDC.64 R8, c[0x0][0x240] ;  /* 0x00009000ff087b82 */ /* 0x000e660000000a00 */
[----:B------:R-:W-:-:S05]  /*03c0*/  FSEL R7, R2, RZ, !P0 ;  /* 0x000000ff02077208 */ /* 0x000fca0004000000 */
[----:B------:R-:W-:Y:S01]  /*03d0*/  SHFL.BFLY PT, R10, R7, 0x8, 0x1f ;  /* 0x0d001f00070a7f89 */ /* 0x000fe200000e0000 */
[----:B0-----:R-:W-:Y:S02]  /*03e0*/  FADD R18, R17, R4 ;  /* 0x0000000411127221 */ /* 0x001fe40000000000 */
[----:B------:R-:W0:Y:S03]  /*03f0*/  LDC.64 R4, c[0x0][0x238] ;  /* 0x00008e00ff047b82 */ /* 0x000e260000000a00 */
[----:B------:R-:W2:Y:S04]  /*0400*/  SHFL.BFLY PT, R13, R18, 0x1, 0x1f ;  /* 0x0c201f00120d7f89 */ /* 0x000ea800000e0000 */
[----:B-1----:R-:W3:Y:S04]  /*0410*/  LDG.E R9, desc[UR4][R8.64] ;  /* 0x0000000408097981 */ /* 0x002ee8000c1e1900 */
[----:B0-----:R0:W3:Y:S01]  /*0420*/  LDG.E R4, desc[UR4][R4.64] ;  /* 0x0000000404047981 */ /* 0x0010e2000c1e1900 */
[----:B--2---:R-:W-:-:S04]  /*0430*/  FADD R13, R18, R13 ;  /* 0x0000000d120d7221 */ /* 0x004fc80000000000 */
[----:B------:R-:W-:-:S05]  /*0440*/  FFMA R6, R13, -0.0625, R6 ;  /* 0xbd8000000d067823 */ /* 0x000fca0000000006 */
[----:B------:R-:W-:-:S05]  /*0450*/  FSEL R13, R6, RZ, !P0 ;  /* 0x000000ff060d7208 */ /* 0x000fca0004000000 */
[----:B------:R-:W1:Y:S01]  /*0460*/  SHFL.BFLY PT, R12, R13, 0x8, 0x1f ;  /* 0x0d001f000d0c7f89 */ /* 0x000e6200000e0000 */
[----:B------:R-:W-:-:S05]  /*0470*/  FADD R10, R7, R10 ;  /* 0x0000000a070a7221 */ /* 0x000fca0000000000 */
[----:B------:R-:W2:Y:S01]  /*0480*/  SHFL.BFLY PT, R11, R10, 0x4, 0x1f ;  /* 0x0c801f000a0b7f89 */ /* 0x000ea200000e0000 */
[----:B-1----:R-:W-:-:S05]  /*0490*/  FADD R14, R13, R12 ;  /* 0x0000000c0d0e7221 */ /* 0x002fca0000000000 */
[----:B------:R-:W1:Y:S01]  /*04a0*/  SHFL.BFLY PT, R17, R14, 0x4, 0x1f ;  /* 0x0c801f000e117f89 */ /* 0x000e6200000e0000 */
[----:B--2---:R-:W-:-:S05]  /*04b0*/  FADD R11, R10, R11 ;  /* 0x0000000b0a0b7221 */ /* 0x004fca0000000000 */
[----:B------:R-:W2:Y:S01]  /*04c0*/  SHFL.BFLY PT, R12, R11, 0x2, 0x1f ;  /* 0x0c401f000b0c7f89 */ /* 0x000ea200000e0000 */
[----:B-1----:R-:W-:-:S05]  /*04d0*/  FADD R17, R14, R17 ;  /* 0x000000110e117221 */ /* 0x002fca0000000000 */
[----:B------:R-:W1:Y:S01]  /*04e0*/  SHFL.BFLY PT, R16, R17, 0x2, 0x1f ;  /* 0x0c401f0011107f89 */ /* 0x000e6200000e0000 */
[----:B--2---:R-:W-:-:S05]  /*04f0*/  FADD R12, R11, R12 ;  /* 0x0000000c0b0c7221 */ /* 0x004fca0000000000 */
[----:B0-----:R-:W0:Y:S01]  /*0500*/  SHFL.BFLY PT, R5, R12, 0x1, 0x1f ;  /* 0x0c201f000c057f89 */ /* 0x001e2200000e0000 */
[----:B-1----:R-:W-:-:S05]  /*0510*/  FADD R16, R17, R16 ;  /* 0x0000001011107221 */ /* 0x002fca0000000000 */
[----:B------:R-:W1:Y:S01]  /*0520*/  SHFL.BFLY PT, R7, R16, 0x1, 0x1f ;  /* 0x0c201f0010077f89 */ /* 0x000e6200000e0000 */
[----:B0-----:R-:W-:-:S04]  /*0530*/  FADD R5, R12, R5 ;  /* 0x000000050c057221 */ /* 0x001fc80000000000 */
[----:B------:R-:W-:-:S04]  /*0540*/  FMUL R5, R5, 0.0625 ;  /* 0x3d80000005057820 */ /* 0x000fc80000400000 */
[----:B------:R-:W-:Y:S01]  /*0550*/  FADD R2, R2, -R5 ;  /* 0x8000000502027221 */ /* 0x000fe20000000000 */
[----:B-1----:R-:W-:-:S04]  /*0560*/  FADD R13, R16, R7 ;  /* 0x00000007100d7221 */ /* 0x002fc80000000000 */
[----:B------:R-:W-:Y:S01]  /*0570*/  FSEL R7, R2, RZ, !P0 ;  /* 0x000000ff02077208 */ /* 0x000fe20004000000 */
[----:B------:R-:W-:-:S04]  /*0580*/  FFMA R13, R13, -0.0625, R6 ;  /* 0xbd8000000d0d7823 */ /* 0x000fc80000000006 */
[----:B------:R-:W-:Y:S01]  /*0590*/  FMUL R13, R13, R13 ;  /* 0x0000000d0d0d7220 */ /* 0x000fe20000400000 */
[----:B------:R-:W0:Y:S04]  /*05a0*/  SHFL.BFLY PT, R8, R7, 0x8, 0x1f ;  /* 0x0d001f0007087f89 */ /* 0x000e2800000e0000 */
[----:B------:R-:W-:-:S05]  /*05b0*/  FSEL R13, R13, RZ, !P0 ;  /* 0x000000ff0d0d7208 */ /* 0x000fca0004000000 */
[----:B------:R-:W1:Y:S01]  /*05c0*/  SHFL.BFLY PT, R10, R13, 0x8, 0x1f ;  /* 0x0d001f000d0a7f89 */ /* 0x000e6200000e0000 */
[----:B0-----:R-:W-:-:S05]  /*05d0*/  FADD R8, R7, R8 ;  /* 0x0000000807087221 */ /* 0x001fca0000000000 */
[----:B------:R-:W0:Y:S01]  /*05e0*/  SHFL.BFLY PT, R11, R8, 0x4, 0x1f ;  /* 0x0c801f00080b7f89 */ /* 0x000e2200000e0000 */
[----:B-1----:R-:W-:-:S05]  /*05f0*/  FADD R12, R13, R10 ;  /* 0x0000000a0d0c7221 */ /* 0x002fca0000000000 */
        /* <DEDUP_REMOVED lines=9> */
[----:B0-----:R-:W-:-:S04]  /*0690*/  FADD R7, R10, R7 ;  /* 0x000000070a077221 */ /* 0x001fc80000000000 */
[----:B------:R-:W-:Y:S01]  /*06a0*/  FFMA R7, R7, -0.0625, R2 ;  /* 0xbd80000007077823 */ /* 0x000fe20000000002 */
[----:B-1----:R-:W-:-:S03]  /*06b0*/  FADD R13, R14, R13 ;  /* 0x0000000d0e0d7221 */ /* 0x002fc60000000000 */
[----:B------:R-:W-:Y:S01]  /*06c0*/  FMUL R7, R7, R7 ;  /* 0x0000000707077220 */ /* 0x000fe20000400000 */
[----:B------:R-:W-:-:S04]  /*06d0*/  FMUL R13, R13, 0.066666670143604278564 ;  /* 0x3d8888890d0d7820 */ /* 0x000fc80000400000 */
[----:B------:R-:W-:Y:S02]  /*06e0*/  FSEL R7, R7, RZ, !P0 ;  /* 0x000000ff07077208 */ /* 0x000fe40004000000 */
[----:B------:R-:W0:Y:S03]  /*06f0*/  MUFU.SQRT R13, R13 ;  /* 0x0000000d000d7308 */ /* 0x000e260000002000 */
[----:B------:R-:W1:Y:S01]  /*0700*/  SHFL.BFLY PT, R2, R7, 0x8, 0x1f ;  /* 0x0d001f0007027f89 */ /* 0x000e6200000e0000 */
[----:B0-----:R-:W-:Y:S01]  /*0710*/  FADD R8, R13, 9.9999997473787516356e-06 ;  /* 0x3727c5ac0d087421 */ /* 0x001fe20000000000 */
[----:B------:R-:W-:Y:S04]  /*0720*/  BAR.SYNC.DEFER_BLOCKING 0x0 ;  /* 0x0000000000007b1d */ /* 0x000fe80000010000 */
[----:B------:R-:W-:Y:S01]  /*0730*/  FSETP.GT.AND P0, PT, R8, 8.50705917302346158658e+37, PT ;  /* 0x7e8000000800780b */ /* 0x000fe20003f04000 */
[----:B-1----:R-:W-:-:S05]  /*0740*/  FADD R2, R7, R2 ;  /* 0x0000000207027221 */ /* 0x002fca0000000000 */
[----:B------:R-:W0:Y:S07]  /*0750*/  SHFL.BFLY PT, R11, R2, 0x4, 0x1f ;  /* 0x0c801f00020b7f89 */ /* 0x000e2e00000e0000 */
[----:B------:R-:W-:-:S04]  /*0760*/  @P0 FMUL R8, R8, 0.25 ;  /* 0x3e80000008080820 */ /* 0x000fc80000400000 */
[----:B------:R-:W1:Y:S01]  /*0770*/  MUFU.RCP R17, R8 ;  /* 0x0000000800117308 */ /* 0x000e620000001000 */
[----:B------:R-:W-:-:S04]  /*0780*/  @P0 FMUL R6, R6, 0.25 ;  /* 0x3e80000006060820 */ /* 0x000fc80000400000 */
[----:B-1----:R-:W-:Y:S01]  /*0790*/  FMUL R17, R17, R6 ;  /* 0x0000000611117220 */ /* 0x002fe20000400000 */
[----:B0-----:R-:W-:-:S03]  /*07a0*/  FADD R11, R2, R11 ;  /* 0x0000000b020b7221 */ /* 0x001fc60000000000 */
[----:B---3--:R-:W-:Y:S02]  /*07b0*/  FFMA R9, R4, R17, R9 ;  /* 0x0000001104097223 */ /* 0x008fe40000000009 */
[----:B------:R-:W0:Y:S02]  /*07c0*/  SHFL.BFLY PT, R4, R11, 0x2, 0x1f ;  /* 0x0c401f000b047f89 */ /* 0x000e2400000e0000 */
[----:B------:R-:W-:-:S04]  /*07d0*/  FADD R9, RZ, -R9 ;  /* 0x80000009ff097221 */ /* 0x000fc80000000000 */
[----:B------:R-:W-:Y:S02]  /*07e0*/  FMUL R12, R9, 1.4426950216293334961 ;  /* 0x3fb8aa3b090c7820 */ /* 0x000fe40000400000 */
[----:B------:R-:W1:Y:S03]  /*07f0*/  LDC.64 R8, c[0x0][0x220] ;  /* 0x00008800ff087b82 */ /* 0x000e660000000a00 */
[----:B------:R-:W-:-:S13]  /*0800*/  FSETP.GEU.AND P0, PT, R12, -126, PT ;  /* 0xc2fc00000c00780b */ /* 0x000fda0003f0e000 */
[----:B------:R-:W-:Y:S01]  /*0810*/  @!P0 FMUL R12, R12, 0.5 ;  /* 0x3f0000000c0c8820 */ /* 0x000fe20000400000 */
[----:B0-----:R-:W-:Y:S02]  /*0820*/  FADD R4, R11, R4 ;  /* 0x000000040b047221 */ /* 0x001fe40000000000 */
[----:B------:R-:W0:Y:S01]  /*0830*/  LDC.64 R10, c[0x0][0x210] ;  /* 0x00008400ff0a7b82 */ /* 0x000e220000000a00 */
[----:B------:R-:W2:Y:S02]  /*0840*/  MUFU.EX2 R2, R12 ;  /* 0x0000000c00027308 */ /* 0x000ea40000000800 */
[----:B------:R-:W3:Y:S01]  /*0850*/  SHFL.BFLY PT, R7, R4, 0x1, 0x1f ;  /* 0x0c201f0004077f89 */ /* 0x000ee200000e0000 */
[----:B--2---:R-:W-:Y:S01]  /*0860*/  @!P0 FMUL R2, R2, R2 ;  /* 0x0000000202028220 */ /* 0x004fe20000400000 */
[----:B------:R-:W-:-:S04]  /*0870*/  LOP3.LUT P0, RZ, R15, 0x3f, RZ, 0xc0, !PT ;  /* 0x0000003f0fff7812 */ /* 0x000fc8000780c0ff */
[C---:B------:R-:W-:Y:S01]  /*0880*/  ISETP.LT.AND P0, PT, R3.reuse, 0x4, !P0 ;  /* 0x000000040300780c */ /* 0x040fe20004701270 */
[----:B------:R-:W-:Y:S01]  /*0890*/  FADD R13, R2, 1 ;  /* 0x3f800000020d7421 */ /* 0x000fe20000000000 */
[----:B0-----:R-:W-:-:S04]  /*08a0*/  IMAD.WIDE R10, R3, 0x4, R10 ;  /* 0x00000004030a7825 */ /* 0x001fc800078e020a */
[----:B------:R-:W-:Y:S01]  /*08b0*/  FSETP.GT.AND P1, PT, R13, 8.50705917302346158658e+37, PT ;  /* 0x7e8000000d00780b */ /* 0x000fe20003f24000 */
[----:B---3--:R-:W-:Y:S02]  /*08c0*/  FADD R2, R4, R7 ;  /* 0x0000000704027221 */ /* 0x008fe40000000000 */
[----:B------:R-:W0:Y:S02]  /*08d0*/  LDC.64 R6, c[0x0][0x218] ;  /* 0x00008600ff067b82 */ /* 0x000e240000000a00 */
[----:B------:R-:W-:Y:S02]  /*08e0*/  FMUL R2, R2, 0.066666670143604278564 ;  /* 0x3d88888902027820 */ /* 0x000fe40000400000 */
[----:B------:R2:W-:Y:S01]  /*08f0*/  @P0 STG.E desc[UR4][R10.64], R5 ;  /* 0x000000050a000986 */ /* 0x0005e2000c101904 */
[----:B------:R-:W-:-:S03]  /*0900*/  HFMA2.MMA R4, -RZ, RZ, 1.625, 0 ;  /* 0x3e800000ff047435 */ /* 0x000fc600000001ff */
[----:B------:R-:W3:Y:S02]  /*0910*/  MUFU.SQRT R2, R2 ;  /* 0x0000000200027308 */ /* 0x000ee40000002000 */
[----:B------:R-:W-:Y:S01]  /*0920*/  @P1 FMUL R13, R13, 0.25 ;  /* 0x3e8000000d0d1820 */ /* 0x000fe20000400000 */
[----:B------:R-:W-:Y:S01]  /*0930*/  BAR.SYNC.DEFER_BLOCKING 0x0 ;  /* 0x0000000000007b1d */ /* 0x000fe20000010000 */
[----:B------:R-:W-:-:S03]  /*0940*/  LOP3.LUT P2, RZ, R15, 0x30, RZ, 0xc0, !PT ;  /* 0x000000300fff7812 */ /* 0x000fc6000784c0ff */
[----:B------:R-:W-:Y:S02]  /*0950*/  FSEL R4, R4, 1, P1 ;  /* 0x3f80000004047808 */ /* 0x000fe40000800000 */
[----:B------:R-:W4:Y:S01]  /*0960*/  MUFU.RCP R13, R13 ;  /* 0x0000000d000d7308 */ /* 0x000f220000001000 */
[C---:B------:R-:W-:Y:S02]  /*0970*/  ISETP.LT.AND P1, PT, R3.reuse, 0x4, !P2 ;  /* 0x000000040300780c */ /* 0x040fe40005721270 */
[C---:B------:R-:W-:Y:S01]  /*0980*/  LEA R15, R3.reuse, R0, 0x4 ;  /* 0x00000000030f7211 */ /* 0x040fe200078e20ff */
[----:B0-----:R-:W-:-:S04]  /*0990*/  IMAD.WIDE R6, R3, 0x4, R6 ;  /* 0x0000000403067825 */ /* 0x001fc800078e0206 */
[----:B---3--:R-:W-:Y:S01]  /*09a0*/  FADD R3, R2, 9.9999997473787516356e-06 ;  /* 0x3727c5ac02037421 */ /* 0x008fe20000000000 */
[----:B-1----:R-:W-:-:S04]  /*09b0*/  IMAD.WIDE R8, R15, 0x4, R8 ;  /* 0x000000040f087825 */ /* 0x002fc800078e0208 */
[----:B----4-:R-:W-:Y:S01]  /*09c0*/  FMUL R17, R13, R4 ;  /* 0x000000040d117220 */ /* 0x010fe20000400000 */
[----:B------:R2:W-:Y:S01]  /*09d0*/  @P0 STG.E desc[UR4][R6.64], R3 ;  /* 0x0000000306000986 */ /* 0x0005e2000c101904 */
[----:B------:R-:W-:Y:S05]  /*09e0*/  @!P1 EXIT ;  /* 0x000000000000994d */ /* 0x000fea0003800000 */
[----:B------:R-:W-:Y:S01]  /*09f0*/  STG.E desc[UR4][R8.64], R17 ;  /* 0x0000001108007986 */ /* 0x000fe2000c101904 */
[----:B------:R-:W-:Y:S05]  /*0a00*/  EXIT ;  /* 0x000000000000794d */ /* 0x000fea0003800000 */
.L_x_0:
[----:B------:R-:W-:-:S00]  /*0a10*/  BRA `(.L_x_0) ;  /* 0xfffffffc00fc7947 */ /* 0x000fc0000383ffff */
[----:B------:R-:W-:-:S00]  /*0a20*/  NOP ;  /* 0x0000000000007918 */ /* 0x000fc00000000000 */
        /* <DEDUP_REMOVED lines=13> */
.L_x_1:


//--------------------- .nv.global.init           --------------------------
	.section	.nv.global.init,"aw",@progbits
.nv.global.init:
	.type		_$_str,@object
	.size		_$_str,(_$_str_$_2 - _$_str)
_$_str:
        /*0000*/ 	.byte	0x5f, 0x5f, 0x43, 0x55, 0x44, 0x41, 0x5f, 0x46, 0x54, 0x5a, 0x00
	.type		_$_str_$_2,@object
	.size		_$_str_$_2,(.L_1 - _$_str_$_2)
_$_str_$_2:
        /*000b*/ 	.byte	0x5f, 0x5f, 0x43, 0x55, 0x44, 0x41, 0x5f, 0x50, 0x52, 0x45, 0x43, 0x5f, 0x53, 0x51, 0x52, 0x54
        /*001b*/ 	.byte	0x00
.L_1:


//--------------------- .nv.constant0.triton_per_fused_add_mean_mul_sigmoid_std_sub_sum_1 --------------------------
	.section	.nv.constant0.triton_per_fused_add_mean_mul_sigmoid_std_sub_sum_1,"a",@progbits
	.sectionflags	@""
	.align	4
.nv.constant0.triton_per_fused_add_mean_mul_sigmoid_std_sub_sum_1:
	.zero		592
